	.headerflags	@"EF_CUDA_TEXMODE_UNIFIED EF_CUDA_64BIT_ADDRESS EF_CUDA_SM86 EF_CUDA_VIRTUAL_SM(EF_CUDA_SM86)"
	.elftype	@"ET_EXEC"


//--------------------- .nv.info                  --------------------------
	.section	.nv.info,"",@"SHT_CUDA_INFO"
	.align	4


	//----- nvinfo : EIATTR_REGCOUNT
	.align		4
        /*0000*/ 	.byte	0x04, 0x2f
        /*0002*/ 	.short	(.L_1 - .L_0)
	.align		4
.L_0:
        /*0004*/ 	.word	index@(triton_per_fused__to_copy_mean_pow_3)
        /*0008*/ 	.word	0x0000000c


	//----- nvinfo : EIATTR_MIN_STACK_SIZE
	.align		4
.L_1:
        /*000c*/ 	.byte	0x04, 0x12
        /*000e*/ 	.short	(.L_3 - .L_2)
	.align		4
.L_2:
        /*0010*/ 	.word	index@(triton_per_fused__to_copy_mean_pow_3)
        /*0014*/ 	.word	0x00000000


	//----- nvinfo : EIATTR_FRAME_SIZE
	.align		4
.L_3:
        /*0018*/ 	.byte	0x04, 0x11
        /*001a*/ 	.short	(.L_5 - .L_4)
	.align		4
.L_4:
        /*001c*/ 	.word	index@(triton_per_fused__to_copy_mean_pow_3)
        /*0020*/ 	.word	0x00000000


	//----- nvinfo : EIATTR_MIN_STACK_SIZE
	.align		4
.L_5:
        /*0024*/ 	.byte	0x04, 0x12
        /*0026*/ 	.short	(.L_7 - .L_6)
	.align		4
.L_6:
        /*0028*/ 	.word	index@(triton_per_fused__to_copy_mean_pow_3)
        /*002c*/ 	.word	0x00000000
.L_7:


//--------------------- .nv.info.triton_per_fused__to_copy_mean_pow_3 --------------------------
	.section	.nv.info.triton_per_fused__to_copy_mean_pow_3,"",@"SHT_CUDA_INFO"
	.sectionflags	@""
	.align	4


	//----- nvinfo : EIATTR_CUDA_API_VERSION
	.align		4
        /*0000*/ 	.byte	0x04, 0x37
        /*0002*/ 	.short	(.L_9 - .L_8)
.L_8:
        /*0004*/ 	.word	0x0000007c


	//----- nvinfo : EIATTR_SW2861232_WAR
	.align		4
.L_9:
        /*0008*/ 	.byte	0x01, 0x35
	.zero		2


	//----- nvinfo : EIATTR_PARAM_CBANK
	.align		4
        /*000c*/ 	.byte	0x04, 0x0a
        /*000e*/ 	.short	(.L_11 - .L_10)
	.align		4
.L_10:
        /*0010*/ 	.word	index@(.nv.constant0.triton_per_fused__to_copy_mean_pow_3)
        /*0014*/ 	.short	0x0160
        /*0016*/ 	.short	0x0020


	//----- nvinfo : EIATTR_CBANK_PARAM_SIZE
	.align		4
.L_11:
        /*0018*/ 	.byte	0x03, 0x19
        /*001a*/ 	.short	0x0020


	//----- nvinfo : EIATTR_KPARAM_INFO
	.align		4
        /*001c*/ 	.byte	0x04, 0x17
        /*001e*/ 	.short	(.L_13 - .L_12)
.L_12:
        /*0020*/ 	.word	0x00000000
        /*0024*/ 	.short	0x0004
        /*0026*/ 	.short	0x0018
        /*0028*/ 	.byte	0x00, 0xf4, 0x21, 0x00


	//----- nvinfo : EIATTR_KPARAM_INFO
	.align		4
.L_13:
        /*002c*/ 	.byte	0x04, 0x17
        /*002e*/ 	.short	(.L_15 - .L_14)
.L_14:
        /*0030*/ 	.word	0x00000000
        /*0034*/ 	.short	0x0003
        /*0036*/ 	.short	0x0014
        /*0038*/ 	.byte	0x00, 0xf0, 0x11, 0x00


	//----- nvinfo : EIATTR_KPARAM_INFO
	.align		4
.L_15:
        /*003c*/ 	.byte	0x04, 0x17
        /*003e*/ 	.short	(.L_17 - .L_16)
.L_16:
        /*0040*/ 	.word	0x00000000
        /*0044*/ 	.short	0x0002
        /*0046*/ 	.short	0x0010
        /*0048*/ 	.byte	0x00, 0xf0, 0x11, 0x00


	//----- nvinfo : EIATTR_KPARAM_INFO
	.align		4
.L_17:
        /*004c*/ 	.byte	0x04, 0x17
        /*004e*/ 	.short	(.L_19 - .L_18)
.L_18:
        /*0050*/ 	.word	0x00000000
        /*0054*/ 	.short	0x0001
        /*0056*/ 	.short	0x0008
        /*0058*/ 	.byte	0x00, 0xf4, 0x21, 0x00


	//----- nvinfo : EIATTR_KPARAM_INFO
	.align		4
.L_19:
        /*005c*/ 	.byte	0x04, 0x17
        /*005e*/ 	.short	(.L_21 - .L_20)
.L_20:
        /*0060*/ 	.word	0x00000000
        /*0064*/ 	.short	0x0000
        /*0066*/ 	.short	0x0000
        /*0068*/ 	.byte	0x00, 0xf4, 0x21, 0x00


	//----- nvinfo : EIATTR_MAXREG_COUNT
	.align		4
.L_21:
        /*006c*/ 	.byte	0x03, 0x1b
        /*006e*/ 	.short	0x00ff


	//----- nvinfo : EIATTR_COOP_GROUP_MASK_REGIDS
	.align		4
        /*0070*/ 	.byte	0x04, 0x29
        /*0072*/ 	.short	(.L_23 - .L_22)


	//   ....[0]....
.L_22:
        /*0074*/ 	.word	0xffffffff


	//   ....[1]....
        /*0078*/ 	.word	0xffffffff


	//   ....[2]....
        /*007c*/ 	.word	0xffffffff


	//   ....[3]....
        /*0080*/ 	.word	0xffffffff


	//----- nvinfo : EIATTR_COOP_GROUP_INSTR_OFFSETS
	.align		4
.L_23:
        /*0084*/ 	.byte	0x04, 0x28
        /*0086*/ 	.short	(.L_25 - .L_24)


	//   ....[0]....
.L_24:
        /*0088*/ 	.word	0x00000210


	//   ....[1]....
        /*008c*/ 	.word	0x00000230


	//   ....[2]....
        /*0090*/ 	.word	0x00000260


	//   ....[3]....
        /*0094*/ 	.word	0x00000290


	//----- nvinfo : EIATTR_EXIT_INSTR_OFFSETS
	.align		4
.L_25:
        /*0098*/ 	.byte	0x04, 0x1c
        /*009a*/ 	.short	(.L_27 - .L_26)


	//   ....[0]....
.L_26:
        /*009c*/ 	.word	0x000002d0


	//   ....[1]....
        /*00a0*/ 	.word	0x00000330


	//----- nvinfo : EIATTR_REQNTID
	.align		4
.L_27:
        /*00a4*/ 	.byte	0x04, 0x10
        /*00a6*/ 	.short	(.L_29 - .L_28)
.L_28:
        /*00a8*/ 	.word	0x00000080
        /*00ac*/ 	.word	0x00000001
        /*00b0*/ 	.word	0x00000001
.L_29:


//--------------------- .nv.callgraph             --------------------------
	.section	.nv.callgraph,"",@"SHT_CUDA_CALLGRAPH"
	.align	4
	.sectionentsize	8
	.align		4
        /*0000*/ 	.word	0x00000000
	.align		4
        /*0004*/ 	.word	0xffffffff
	.align		4
        /*0008*/ 	.word	0x00000000
	.align		4
        /*000c*/ 	.word	0xfffffffe
	.align		4
        /*0010*/ 	.word	0x00000000
	.align		4
        /*0014*/ 	.word	0xfffffffd
	.align		4
        /*0018*/ 	.word	0x00000000
	.align		4
        /*001c*/ 	.word	0xfffffffc


//--------------------- .nv.rel.action            --------------------------
	.section	.nv.rel.action,"",@"SHT_CUDA_RELOCINFO"
	.align	8
	.sectionentsize	8
        /*0000*/ 	.byte	0x73, 0x00, 0x00, 0x00, 0x00, 0x00, 0x00, 0x00, 0x00, 0x00, 0x00, 0x11, 0x25, 0x00, 0x05, 0x36


//--------------------- .nv.constant0.triton_per_fused__to_copy_mean_pow_3 --------------------------
	.section	.nv.constant0.triton_per_fused__to_copy_mean_pow_3,"a",@progbits
	.sectionflags	@""
	.align	4
.nv.constant0.triton_per_fused__to_copy_mean_pow_3:
	.zero		384


//--------------------- .text.triton_per_fused__to_copy_mean_pow_3 --------------------------
	.section	.text.triton_per_fused__to_copy_mean_pow_3,"ax",@progbits
	.sectionflags	@"SHF_BARRIERS=1"
	.sectioninfo	@"SHI_REGISTERS=12"
	.align	128
        .global         triton_per_fused__to_copy_mean_pow_3
        .type           triton_per_fused__to_copy_mean_pow_3,@function
        .size           triton_per_fused__to_copy_mean_pow_3,(.L_x_1 - triton_per_fused__to_copy_mean_pow_3)
        .other          triton_per_fused__to_copy_mean_pow_3,@"STO_CUDA_ENTRY STV_DEFAULT"
triton_per_fused__to_copy_mean_pow_3:
.text.triton_per_fused__to_copy_mean_pow_3:
[----:B------:R-:W-:Y:S02]  /*0000*/  IMAD.MOV.U32 R1, RZ, RZ, c[0x0][0x28] ;  /* 0x00000a00ff017624 */ /* 0x000fe400078e00ff */
[----:B------:R-:W0:Y:S01]  /*0010*/  S2R R0, SR_TID.X ;  /* 0x0000000000007919 */ /* 0x000e220000002100 */
[----:B------:R-:W-:-:S03]  /*0020*/  ULDC.64 UR4, c[0x0][0x118] ;  /* 0x0000460000047ab9 */ /* 0x000fc60000000a00 */
[----:B------:R-:W1:Y:S01]  /*0030*/  S2R R5, SR_CTAID.X ;  /* 0x0000000000057919 */ /* 0x000e620000002500 */
[----:B0-----:R-:W-:Y:S01]  /*0040*/  SHF.R.U32.HI R4, RZ, 0x4, R0 ;  /* 0x00000004ff047819 */ /* 0x001fe20000011600 */
[----:B-1----:R-:W-:-:S03]  /*0050*/  IMAD.SHL.U32 R5, R5, 0x8, RZ ;  /* 0x0000000805057824 */ /* 0x002fc600078e00ff */
[----:B------:R-:W-:-:S04]  /*0060*/  SGXT.U32 R4, R4, 0x3 ;  /* 0x000000030404781a */ /* 0x000fc80000000000 */
[----:B------:R-:W-:-:S04]  /*0070*/  LOP3.LUT R2, R4, R5, RZ, 0xfc, !PT ;  /* 0x0000000504027212 */ /* 0x000fc800078efcff */
[C---:B------:R-:W-:Y:S01]  /*0080*/  ISETP.GE.AND P0, PT, R2.reuse, 0x1800, PT ;  /* 0x000018000200780c */ /* 0x040fe20003f06270 */
[----:B------:R-:W-:-:S05]  /*0090*/  IMAD.HI R3, R2, 0x2aaaaaab, RZ ;  /* 0x2aaaaaab02037827 */ /* 0x000fca00078e02ff */
[----:B------:R-:W-:-:S04]  /*00a0*/  SHF.R.S32.HI R6, RZ, 0x1, R3 ;  /* 0x00000001ff067819 */ /* 0x000fc80000011403 */
[----:B------:R-:W-:Y:S02]  /*00b0*/  LEA.HI R7, R3, R6, RZ, 0x1 ;  /* 0x0000000603077211 */ /* 0x000fe400078f08ff */
[----:B------:R-:W-:-:S03]  /*00c0*/  SHF.L.U32 R3, R0, 0x2, RZ ;  /* 0x0000000200037819 */ /* 0x000fc600000006ff */
[----:B------:R-:W-:Y:S01]  /*00d0*/  IMAD R6, R7, -0xc, R2 ;  /* 0xfffffff407067824 */ /* 0x000fe200078e0202 */
[----:B------:R-:W-:-:S05]  /*00e0*/  LOP3.LUT R3, R3, 0x3c, RZ, 0xc0, !PT ;  /* 0x0000003c03037812 */ /* 0x000fca00078ec0ff */
[----:B------:R-:W-:Y:S01]  /*00f0*/  IMAD R6, R6, 0x40, R3 ;  /* 0x0000004006067824 */ /* 0x000fe200078e0203 */
[----:B------:R-:W-:-:S03]  /*0100*/  MOV R3, 0x2 ;  /* 0x0000000200037802 */ /* 0x000fc60000000f00 */
[----:B------:R-:W-:Y:S02]  /*0110*/  IMAD R2, R7, 0x900, R6 ;  /* 0x0000090007027824 */ /* 0x000fe400078e0206 */
[----:B------:R-:W-:Y:S02]  /*0120*/  CS2R R6, SRZ ;  /* 0x0000000000067805 */ /* 0x000fe4000001ff00 */
[----:B------:R-:W-:-:S05]  /*0130*/  IMAD.WIDE R2, R2, R3, c[0x0][0x160] ;  /* 0x0000580002027625 */ /* 0x000fca00078e0203 */
[----:B------:R-:W2:Y:S02]  /*0140*/  @!P0 LDG.E.64 R6, [R2.64] ;  /* 0x0000000402068981 */ /* 0x000ea4000c1e1b00 */
[----:B--2---:R-:W-:-:S05]  /*0150*/  PRMT R8, R6, 0x7632, R8 ;  /* 0x0000763206087816 */ /* 0x004fca0000000008 */
[----:B------:R-:W-:Y:S01]  /*0160*/  IMAD.U32 R9, R8, 0x10000, RZ ;  /* 0x0001000008097824 */ /* 0x000fe200078e00ff */
[----:B------:R-:W-:Y:S02]  /*0170*/  SHF.L.U32 R8, R6, 0x10, RZ ;  /* 0x0000001006087819 */ /* 0x000fe400000006ff */
[----:B------:R-:W-:Y:S01]  /*0180*/  PRMT R6, R7, 0x7632, R6 ;  /* 0x0000763207067816 */ /* 0x000fe20000000006 */
[----:B------:R-:W-:Y:S01]  /*0190*/  FMUL R9, R9, R9 ;  /* 0x0000000909097220 */ /* 0x000fe20000400000 */
[----:B------:R-:W-:Y:S02]  /*01a0*/  IMAD.U32 R7, R7, 0x10000, RZ ;  /* 0x0001000007077824 */ /* 0x000fe400078e00ff */
[----:B------:R-:W-:Y:S01]  /*01b0*/  SHF.L.U32 R6, R6, 0x10, RZ ;  /* 0x0000001006067819 */ /* 0x000fe200000006ff */
[----:B------:R-:W-:-:S04]  /*01c0*/  FFMA R8, R8, R8, R9 ;  /* 0x0000000808087223 */ /* 0x000fc80000000009 */
[----:B------:R-:W-:-:S04]  /*01d0*/  FFMA R7, R7, R7, R8 ;  /* 0x0000000707077223 */ /* 0x000fc80000000008 */
[----:B------:R-:W-:-:S05]  /*01e0*/  FFMA R7, R6, R6, R7 ;  /* 0x0000000606077223 */ /* 0x000fca0000000007 */
[----:B------:R-:W-:Y:S02]  /*01f0*/  FSEL R7, R7, RZ, !P0 ;  /* 0x000000ff07077208 */ /* 0x000fe40004000000 */
[----:B------:R-:W-:-:S03]  /*0200*/  LOP3.LUT P0, RZ, R0, 0x78, RZ, 0xc0, !PT ;  /* 0x0000007800ff7812 */ /* 0x000fc6000780c0ff */
[----:B------:R-:W0:Y:S02]  /*0210*/  SHFL.BFLY PT, R2, R7, 0x8, 0x1f ;  /* 0x0d001f0007027f89 */ /* 0x000e2400000e0000 */
[----:B0-----:R-:W-:-:S05]  /*0220*/  FADD R3, R7, R2 ;  /* 0x0000000207037221 */ /* 0x001fca0000000000 */
[----:B------:R-:W0:Y:S02]  /*0230*/  SHFL.BFLY PT, R2, R3, 0x4, 0x1f ;  /* 0x0c801f0003027f89 */ /* 0x000e2400000e0000 */
[----:B0-----:R-:W-:Y:S01]  /*0240*/  FADD R6, R3, R2 ;  /* 0x0000000203067221 */ /* 0x001fe20000000000 */
[----:B------:R-:W-:-:S04]  /*0250*/  LOP3.LUT R2, R5, 0x7, R0, 0xf8, !PT ;  /* 0x0000000705027812 */ /* 0x000fc800078ef800 */
[----:B------:R-:W0:Y:S01]  /*0260*/  SHFL.BFLY PT, R9, R6, 0x2, 0x1f ;  /* 0x0c401f0006097f89 */ /* 0x000e2200000e0000 */
[----:B------:R-:W-:Y:S01]  /*0270*/  ISETP.LT.AND P0, PT, R2, 0x1800, !P0 ;  /* 0x000018000200780c */ /* 0x000fe20004701270 */
[----:B0-----:R-:W-:-:S05]  /*0280*/  FADD R9, R6, R9 ;  /* 0x0000000906097221 */ /* 0x001fca0000000000 */
[----:B------:R-:W0:Y:S02]  /*0290*/  SHFL.BFLY PT, R8, R9, 0x1, 0x1f ;  /* 0x0c201f0009087f89 */ /* 0x000e2400000e0000 */
[----:B0-----:R-:W-:-:S05]  /*02a0*/  FADD R5, R9, R8 ;  /* 0x0000000809057221 */ /* 0x001fca0000000000 */
[----:B------:R0:W-:Y:S04]  /*02b0*/  STS [R4.X4], R5 ;  /* 0x0000000504007388 */ /* 0x0001e80000004800 */
[----:B------:R-:W-:Y:S06]  /*02c0*/  BAR.SYNC.DEFER_BLOCKING 0x0 ;  /* 0x0000000000007b1d */ /* 0x000fec0000010000 */
[----:B------:R-:W-:Y:S05]  /*02d0*/  @!P0 EXIT ;  /* 0x000000000000894d */ /* 0x000fea0003800000 */
[----:B0-----:R-:W-:Y:S02]  /*02e0*/  LOP3.LUT R0, R0, 0x7, RZ, 0xc0, !PT ;  /* 0x0000000700007812 */ /* 0x001fe400078ec0ff */
[----:B------:R-:W-:-:S03]  /*02f0*/  MOV R3, 0x4 ;  /* 0x0000000400037802 */ /* 0x000fc60000000f00 */
[----:B------:R-:W0:Y:S02]  /*0300*/  LDS R5, [R0.X4] ;  /* 0x0000000000057984 */ /* 0x000e240000004800 */
[----:B------:R-:W-:-:S05]  /*0310*/  IMAD.WIDE R2, R2, R3, c[0x0][0x168] ;  /* 0x00005a0002027625 */ /* 0x000fca00078e0203 */
[----:B0-----:R-:W-:Y:S01]  /*0320*/  STG.E [R2.64], R5 ;  /* 0x0000000502007986 */ /* 0x001fe2000c101904 */
[----:B------:R-:W-:Y:S05]  /*0330*/  EXIT ;  /* 0x000000000000794d */ /* 0x000fea0003800000 */
.L_x_0:
[----:B------:R-:W-:-:S00]  /*0340*/  BRA `(.L_x_0) ;  /* 0xfffffff000007947 */ /* 0x000fc0000383ffff */
[----:B------:R-:W-:-:S00]  /*0350*/  NOP ;  /* 0x0000000000007918 */ /* 0x000fc00000000000 */
        /* <DEDUP_REMOVED lines=10> */
.L_x_1:


//--------------------- .nv.shared.triton_per_fused__to_copy_mean_pow_3 --------------------------
	.section	.nv.shared.triton_per_fused__to_copy_mean_pow_3,"aw",@nobits
	.sectionflags	@""
	.align	16
